//
// Generated by NVIDIA NVVM Compiler
//
// Compiler Build ID: CL-36424714
// Cuda compilation tools, release 13.0, V13.0.88
// Based on NVVM 20.0.0
//

.version 9.0
.target sm_100
.address_size 64

	// .globl	_Z16fibonacci_kernelPmi

.visible .entry _Z16fibonacci_kernelPmi(
	.param .u64 .ptr .align 1 _Z16fibonacci_kernelPmi_param_0,
	.param .u32 _Z16fibonacci_kernelPmi_param_1
)
{
	.reg .pred 	%p<2>;
	.reg .b32 	%r<9>;
	.reg .b64 	%rd<15>;

	ld.param.u64 	%rd1, [_Z16fibonacci_kernelPmi_param_0];
	ld.param.u32 	%r2, [_Z16fibonacci_kernelPmi_param_1];
	mov.u32 	%r3, %ctaid.x;
	mov.u32 	%r4, %ntid.x;
	mov.u32 	%r5, %tid.x;
	mad.lo.s32 	%r1, %r3, %r4, %r5;
	shl.b32 	%r6, %r2, 1;
	add.s32 	%r7, %r6, -1;
	setp.ge.u32 	%p1, %r1, %r7;
	@%p1 bra 	$L__BB0_2;
	cvta.to.global.u64 	%rd2, %rd1;
	mul.wide.s32 	%rd3, %r2, 8;
	add.s64 	%rd4, %rd2, %rd3;
	ld.global.u64 	%rd5, [%rd4+-16];
	mul.wide.u32 	%rd6, %r1, 8;
	add.s64 	%rd7, %rd2, %rd6;
	ld.global.u64 	%rd8, [%rd7];
	mul.lo.s64 	%rd9, %rd8, %rd5;
	ld.global.u64 	%rd10, [%rd4+-8];
	ld.global.u64 	%rd11, [%rd7+8];
	mad.lo.s64 	%rd12, %rd11, %rd10, %rd9;
	add.s32 	%r8, %r2, %r1;
	mul.wide.u32 	%rd13, %r8, 8;
	add.s64 	%rd14, %rd2, %rd13;
	st.global.u64 	[%rd14], %rd12;
$L__BB0_2:
	ret;

}


// ===== COMPILED SASS (sm_100) =====

	.target	sm_100

	.elftype	@"ET_EXEC"


//--------------------- .note.nv.tkinfo           --------------------------
	.section	.note.nv.tkinfo,"",@"SHT_NOTE"
	.sectionflags	@"SHF_NOTE_NV_TKINFO"
	.tkinfo
        /*0018*/ 	.word	0x00000002
        /*0030*/ 	.string	""
        /*0030*/ 	.string	"ptxas"
        /*0030*/ 	.string	"Cuda compilation tools, release 13.0, V13.0.88"
        /*0030*/ 	.string	"Build cuda_13.0.r13.0/compiler.36424714_0"
        /*0030*/ 	.string	"-arch sm_100 -m 64 "



//--------------------- .note.nv.cuinfo           --------------------------
	.section	.note.nv.cuinfo,"",@"SHT_NOTE"
	.sectionflags	@"SHF_NOTE_NV_CUINFO"
        /*0018*/ 	.short	0x0002
        /*001a*/ 	.short	0x0064
        /*001c*/ 	.short	0x0082
	.zero		2


//--------------------- .nv.info                  --------------------------
	.section	.nv.info,"",@"SHT_CUDA_INFO"
	.align	4


	//----- nvinfo : EIATTR_REGCOUNT
	.align		4
        /*0000*/ 	.byte	0x04, 0x2f
        /*0002*/ 	.short	(.L_1 - .L_0)
	.align		4
.L_0:
        /*0004*/ 	.word	index@(_Z16fibonacci_kernelPmi)
        /*0008*/ 	.word	0x00000016


	//----- nvinfo : EIATTR_FRAME_SIZE
	.align		4
.L_1:
        /*000c*/ 	.byte	0x04, 0x11
        /*000e*/ 	.short	(.L_3 - .L_2)
	.align		4
.L_2:
        /*0010*/ 	.word	index@(_Z16fibonacci_kernelPmi)
        /*0014*/ 	.word	0x00000000


	//----- nvinfo : EIATTR_MIN_STACK_SIZE
	.align		4
.L_3:
        /*0018*/ 	.byte	0x04, 0x12
        /*001a*/ 	.short	(.L_5 - .L_4)
	.align		4
.L_4:
        /*001c*/ 	.word	index@(_Z16fibonacci_kernelPmi)
        /*0020*/ 	.word	0x00000000
.L_5:


//--------------------- .nv.compat                --------------------------
	.section	.nv.compat,"",@"SHT_CUDA_COMPAT_INFO"
	.align	4
        /*0000*/ 	.byte	0x02, 0x09, 0x00, 0x00, 0x02, 0x02, 0x01, 0x00, 0x02, 0x05, 0x05, 0x00, 0x03, 0x07, 0x01, 0x01
        /*0010*/ 	.byte	0x02, 0x03, 0x00, 0x00, 0x02, 0x06, 0x01, 0x00, 0x04, 0x0b, 0x08, 0x00, 0x09, 0x00, 0x00, 0x00
        /*0020*/ 	.byte	0x00, 0x00, 0x00, 0x00


//--------------------- .nv.info._Z16fibonacci_kernelPmi --------------------------
	.section	.nv.info._Z16fibonacci_kernelPmi,"",@"SHT_CUDA_INFO"
	.sectionflags	@""
	.align	4


	//----- nvinfo : EIATTR_CUDA_API_VERSION
	.align		4
        /*0000*/ 	.byte	0x04, 0x37
        /*0002*/ 	.short	(.L_7 - .L_6)
.L_6:
        /*0004*/ 	.word	0x00000082


	//----- nvinfo : EIATTR_KPARAM_INFO
	.align		4
.L_7:
        /*0008*/ 	.byte	0x04, 0x17
        /*000a*/ 	.short	(.L_9 - .L_8)
.L_8:
        /*000c*/ 	.word	0x00000000
        /*0010*/ 	.short	0x0001
        /*0012*/ 	.short	0x0008
        /*0014*/ 	.byte	0x00, 0xf0, 0x11, 0x00


	//----- nvinfo : EIATTR_KPARAM_INFO
	.align		4
.L_9:
        /*0018*/ 	.byte	0x04, 0x17
        /*001a*/ 	.short	(.L_11 - .L_10)
.L_10:
        /*001c*/ 	.word	0x00000000
        /*0020*/ 	.short	0x0000
        /*0022*/ 	.short	0x0000
        /*0024*/ 	.byte	0x00, 0xf5, 0x21, 0x00


	//----- nvinfo : EIATTR_SPARSE_MMA_MASK
	.align		4
.L_11:
        /*0028*/ 	.byte	0x03, 0x50
        /*002a*/ 	.short	0x0000


	//----- nvinfo : EIATTR_MAXREG_COUNT
	.align		4
        /*002c*/ 	.byte	0x03, 0x1b
        /*002e*/ 	.short	0x00ff


	//----- nvinfo : EIATTR_MERCURY_ISA_VERSION
	.align		4
        /*0030*/ 	.byte	0x03, 0x5f
        /*0032*/ 	.short	0x0101


	//----- nvinfo : EIATTR_VRC_CTA_INIT_COUNT
	.align		4
        /*0034*/ 	.byte	0x02, 0x4a
	.zero		1
	.zero		1


	//----- nvinfo : EIATTR_EXIT_INSTR_OFFSETS
	.align		4
        /*0038*/ 	.byte	0x04, 0x1c
        /*003a*/ 	.short	(.L_13 - .L_12)


	//   ....[0]....
.L_12:
        /*003c*/ 	.word	0x00000080


	//   ....[1]....
        /*0040*/ 	.word	0x000001c0


	//----- nvinfo : EIATTR_CBANK_PARAM_SIZE
	.align		4
.L_13:
        /*0044*/ 	.byte	0x03, 0x19
        /*0046*/ 	.short	0x000c


	//----- nvinfo : EIATTR_PARAM_CBANK
	.align		4
        /*0048*/ 	.byte	0x04, 0x0a
        /*004a*/ 	.short	(.L_15 - .L_14)
	.align		4
.L_14:
        /*004c*/ 	.word	index@(.nv.constant0._Z16fibonacci_kernelPmi)
        /*0050*/ 	.short	0x0380
        /*0052*/ 	.short	0x000c


	//----- nvinfo : EIATTR_SW_WAR
	.align		4
.L_15:
        /*0054*/ 	.byte	0x04, 0x36
        /*0056*/ 	.short	(.L_17 - .L_16)
.L_16:
        /*0058*/ 	.word	0x00000008
.L_17:


//--------------------- .nv.callgraph             --------------------------
	.section	.nv.callgraph,"",@"SHT_CUDA_CALLGRAPH"
	.align	4
	.sectionentsize	8
	.align		4
        /*0000*/ 	.word	0x00000000
	.align		4
        /*0004*/ 	.word	0xffffffff
	.align		4
        /*0008*/ 	.word	0x00000000
	.align		4
        /*000c*/ 	.word	0xfffffffe
	.align		4
        /*0010*/ 	.word	0x00000000
	.align		4
        /*0014*/ 	.word	0xfffffffd
	.align		4
        /*0018*/ 	.word	0x00000000
	.align		4
        /*001c*/ 	.word	0xfffffffc


//--------------------- .text._Z16fibonacci_kernelPmi --------------------------
	.section	.text._Z16fibonacci_kernelPmi,"ax",@progbits
	.align	128
        .global         _Z16fibonacci_kernelPmi
        .type           _Z16fibonacci_kernelPmi,@function
        .size           _Z16fibonacci_kernelPmi,(.L_x_1 - _Z16fibonacci_kernelPmi)
        .other          _Z16fibonacci_kernelPmi,@"STO_CUDA_ENTRY STV_DEFAULT"
_Z16fibonacci_kernelPmi:
.text._Z16fibonacci_kernelPmi:
[----:B------:R-:W-:Y:S01]  /*0000*/  LDC R1, c[0x0][0x37c] ;  /* 0x0000df00ff017b82 */ /* 0x000fe20000000800 */
[----:B------:R-:W0:Y:S07]  /*0010*/  S2R R0, SR_TID.X ;  /* 0x0000000000007919 */ /* 0x000e2e0000002100 */
[----:B------:R-:W0:Y:S08]  /*0020*/  S2UR UR4, SR_CTAID.X ;  /* 0x00000000000479c3 */ /* 0x000e300000002500 */
[----:B------:R-:W0:Y:S08]  /*0030*/  LDC R19, c[0x0][0x360] ;  /* 0x0000d800ff137b82 */ /* 0x000e300000000800 */
[----:B------:R-:W1:Y:S01]  /*0040*/  LDC R18, c[0x0][0x388] ;  /* 0x0000e200ff127b82 */ /* 0x000e620000000800 */
[----:B0-----:R-:W-:Y:S01]  /*0050*/  IMAD R19, R19, UR4, R0 ;  /* 0x0000000413137c24 */ /* 0x001fe2000f8e0200 */
[----:B-1----:R-:W-:-:S04]  /*0060*/  LEA R0, R18, 0xffffffff, 0x1 ;  /* 0xffffffff12007811 */ /* 0x002fc800078e08ff */
[----:B------:R-:W-:-:S13]  /*0070*/  ISETP.GE.U32.AND P0, PT, R19, R0, PT ;  /* 0x000000001300720c */ /* 0x000fda0003f06070 */
[----:B------:R-:W-:Y:S05]  /*0080*/  @P0 EXIT ;  /* 0x000000000000094d */ /* 0x000fea0003800000 */
[----:B------:R-:W0:Y:S01]  /*0090*/  LDC.64 R2, c[0x0][0x380] ;  /* 0x0000e000ff027b82 */ /* 0x000e220000000a00 */
[----:B------:R-:W1:Y:S01]  /*00a0*/  LDCU.64 UR4, c[0x0][0x358] ;  /* 0x00006b00ff0477ac */ /* 0x000e620008000a00 */
[----:B0-----:R-:W-:-:S04]  /*00b0*/  IMAD.WIDE R4, R18, 0x8, R2 ;  /* 0x0000000812047825 */ /* 0x001fc800078e0202 */
[C---:B------:R-:W-:Y:S01]  /*00c0*/  IMAD.WIDE.U32 R8, R19.reuse, 0x8, R2 ;  /* 0x0000000813087825 */ /* 0x040fe200078e0002 */
[----:B-1----:R-:W2:Y:S04]  /*00d0*/  LDG.E.64 R6, desc[UR4][R4.64+-0x10] ;  /* 0xfffff00404067981 */ /* 0x002ea8000c1e1b00 */
[----:B------:R-:W2:Y:S04]  /*00e0*/  LDG.E.64 R10, desc[UR4][R8.64] ;  /* 0x00000004080a7981 */ /* 0x000ea8000c1e1b00 */
[----:B------:R-:W3:Y:S04]  /*00f0*/  LDG.E.64 R12, desc[UR4][R4.64+-0x8] ;  /* 0xfffff804040c7981 */ /* 0x000ee8000c1e1b00 */
[----:B------:R-:W3:Y:S01]  /*0100*/  LDG.E.64 R14, desc[UR4][R8.64+0x8] ;  /* 0x00000804080e7981 */ /* 0x000ee2000c1e1b00 */
[----:B------:R-:W-:-:S05]  /*0110*/  IADD3 R19, PT, PT, R19, R18, RZ ;  /* 0x0000001213137210 */ /* 0x000fca0007ffe0ff */
[----:B------:R-:W-:-:S04]  /*0120*/  IMAD.WIDE.U32 R2, R19, 0x8, R2 ;  /* 0x0000000813027825 */ /* 0x000fc800078e0002 */
[-C--:B--2---:R-:W-:Y:S02]  /*0130*/  IMAD R11, R11, R6.reuse, RZ ;  /* 0x000000060b0b7224 */ /* 0x084fe400078e02ff */
[----:B------:R-:W-:-:S04]  /*0140*/  IMAD.WIDE.U32 R16, R10, R6, RZ ;  /* 0x000000060a107225 */ /* 0x000fc800078e00ff */
[----:B------:R-:W-:Y:S02]  /*0150*/  IMAD R11, R7, R10, R11 ;  /* 0x0000000a070b7224 */ /* 0x000fe400078e020b */
[----:B---3--:R-:W-:-:S03]  /*0160*/  IMAD R7, R15, R12, RZ ;  /* 0x0000000c0f077224 */ /* 0x008fc600078e02ff */
[----:B------:R-:W-:Y:S01]  /*0170*/  IADD3 R17, PT, PT, R17, R11, RZ ;  /* 0x0000000b11117210 */ /* 0x000fe20007ffe0ff */
[-C--:B------:R-:W-:Y:S02]  /*0180*/  IMAD R7, R13, R14.reuse, R7 ;  /* 0x0000000e0d077224 */ /* 0x080fe400078e0207 */
[----:B------:R-:W-:-:S05]  /*0190*/  IMAD.WIDE.U32 R12, R12, R14, R16 ;  /* 0x0000000e0c0c7225 */ /* 0x000fca00078e0010 */
[----:B------:R-:W-:-:S05]  /*01a0*/  IADD3 R13, PT, PT, R13, R7, RZ ;  /* 0x000000070d0d7210 */ /* 0x000fca0007ffe0ff */
[----:B------:R-:W-:Y:S01]  /*01b0*/  STG.E.64 desc[UR4][R2.64], R12 ;  /* 0x0000000c02007986 */ /* 0x000fe2000c101b04 */
[----:B------:R-:W-:Y:S05]  /*01c0*/  EXIT ;  /* 0x000000000000794d */ /* 0x000fea0003800000 */
.L_x_0:
[----:B------:R-:W-:-:S00]  /*01d0*/  BRA `(.L_x_0) ;  /* 0xfffffffc00fc7947 */ /* 0x000fc0000383ffff */
[----:B------:R-:W-:-:S00]  /*01e0*/  NOP ;  /* 0x0000000000007918 */ /* 0x000fc00000000000 */
        /* <DEDUP_REMOVED lines=9> */
.L_x_1:


//--------------------- .nv.shared.reserved.0     --------------------------
	.section	.nv.shared.reserved.0,"aw",@nobits
	.weak		__nv_reservedSMEM_offset_0_alias
	.size		__nv_reservedSMEM_offset_0_alias, 0, 64
	.other		__nv_reservedSMEM_offset_0_alias,@"STO_CUDA_RESERVED_SHARED STV_DEFAULT"
__nv_reservedSMEM_offset_0_alias:
	.zero		0
	.zero		64


//--------------------- .nv.constant0._Z16fibonacci_kernelPmi --------------------------
	.section	.nv.constant0._Z16fibonacci_kernelPmi,"a",@progbits
	.sectionflags	@""
	.align	4
.nv.constant0._Z16fibonacci_kernelPmi:
	.zero		908


//--------------------- SYMBOLS --------------------------

	.type		.nv.reservedSmem.offset0,@object
	.size		.nv.reservedSmem.offset0,0x4
